//
// Generated by NVIDIA NVVM Compiler
//
// Compiler Build ID: CL-36424714
// Cuda compilation tools, release 13.0, V13.0.88
// Based on NVVM 20.0.0
//

.version 9.0
.target sm_100
.address_size 64

	// .globl	_Z3sumff

.visible .entry _Z3sumff(
	.param .f32 _Z3sumff_param_0,
	.param .f32 _Z3sumff_param_1
)
{


	ret;

}


// ===== COMPILED SASS (sm_100) =====

	.target	sm_100

	.elftype	@"ET_EXEC"


//--------------------- .note.nv.tkinfo           --------------------------
	.section	.note.nv.tkinfo,"",@"SHT_NOTE"
	.sectionflags	@"SHF_NOTE_NV_TKINFO"
	.tkinfo
        /*0018*/ 	.word	0x00000002
        /*0030*/ 	.string	""
        /*0030*/ 	.string	"ptxas"
        /*0030*/ 	.string	"Cuda compilation tools, release 13.0, V13.0.88"
        /*0030*/ 	.string	"Build cuda_13.0.r13.0/compiler.36424714_0"
        /*0030*/ 	.string	"-arch sm_100 -m 64 "



//--------------------- .note.nv.cuinfo           --------------------------
	.section	.note.nv.cuinfo,"",@"SHT_NOTE"
	.sectionflags	@"SHF_NOTE_NV_CUINFO"
        /*0018*/ 	.short	0x0002
        /*001a*/ 	.short	0x0064
        /*001c*/ 	.short	0x0082
	.zero		2


//--------------------- .nv.info                  --------------------------
	.section	.nv.info,"",@"SHT_CUDA_INFO"
	.align	4


	//----- nvinfo : EIATTR_REGCOUNT
	.align		4
        /*0000*/ 	.byte	0x04, 0x2f
        /*0002*/ 	.short	(.L_1 - .L_0)
	.align		4
.L_0:
        /*0004*/ 	.word	index@(_Z3sumff)
        /*0008*/ 	.word	0x00000004


	//----- nvinfo : EIATTR_FRAME_SIZE
	.align		4
.L_1:
        /*000c*/ 	.byte	0x04, 0x11
        /*000e*/ 	.short	(.L_3 - .L_2)
	.align		4
.L_2:
        /*0010*/ 	.word	index@(_Z3sumff)
        /*0014*/ 	.word	0x00000000


	//----- nvinfo : EIATTR_MIN_STACK_SIZE
	.align		4
.L_3:
        /*0018*/ 	.byte	0x04, 0x12
        /*001a*/ 	.short	(.L_5 - .L_4)
	.align		4
.L_4:
        /*001c*/ 	.word	index@(_Z3sumff)
        /*0020*/ 	.word	0x00000000
.L_5:


//--------------------- .nv.compat                --------------------------
	.section	.nv.compat,"",@"SHT_CUDA_COMPAT_INFO"
	.align	4
        /*0000*/ 	.byte	0x02, 0x09, 0x00, 0x00, 0x02, 0x02, 0x01, 0x00, 0x02, 0x05, 0x05, 0x00, 0x03, 0x07, 0x01, 0x01
        /*0010*/ 	.byte	0x02, 0x03, 0x00, 0x00, 0x02, 0x06, 0x01, 0x00, 0x04, 0x0b, 0x08, 0x00, 0x09, 0x00, 0x00, 0x00
        /*0020*/ 	.byte	0x00, 0x00, 0x00, 0x00


//--------------------- .nv.info._Z3sumff         --------------------------
	.section	.nv.info._Z3sumff,"",@"SHT_CUDA_INFO"
	.sectionflags	@""
	.align	4


	//----- nvinfo : EIATTR_CUDA_API_VERSION
	.align		4
        /*0000*/ 	.byte	0x04, 0x37
        /*0002*/ 	.short	(.L_7 - .L_6)
.L_6:
        /*0004*/ 	.word	0x00000082


	//----- nvinfo : EIATTR_KPARAM_INFO
	.align		4
.L_7:
        /*0008*/ 	.byte	0x04, 0x17
        /*000a*/ 	.short	(.L_9 - .L_8)
.L_8:
        /*000c*/ 	.word	0x00000000
        /*0010*/ 	.short	0x0001
        /*0012*/ 	.short	0x0004
        /*0014*/ 	.byte	0x00, 0xf0, 0x11, 0x00


	//----- nvinfo : EIATTR_KPARAM_INFO
	.align		4
.L_9:
        /*0018*/ 	.byte	0x04, 0x17
        /*001a*/ 	.short	(.L_11 - .L_10)
.L_10:
        /*001c*/ 	.word	0x00000000
        /*0020*/ 	.short	0x0000
        /*0022*/ 	.short	0x0000
        /*0024*/ 	.byte	0x00, 0xf0, 0x11, 0x00


	//----- nvinfo : EIATTR_SPARSE_MMA_MASK
	.align		4
.L_11:
        /*0028*/ 	.byte	0x03, 0x50
        /*002a*/ 	.short	0x0000


	//----- nvinfo : EIATTR_MAXREG_COUNT
	.align		4
        /*002c*/ 	.byte	0x03, 0x1b
        /*002e*/ 	.short	0x00ff


	//----- nvinfo : EIATTR_MERCURY_ISA_VERSION
	.align		4
        /*0030*/ 	.byte	0x03, 0x5f
        /*0032*/ 	.short	0x0101


	//----- nvinfo : EIATTR_VRC_CTA_INIT_COUNT
	.align		4
        /*0034*/ 	.byte	0x02, 0x4a
	.zero		1
	.zero		1


	//----- nvinfo : EIATTR_EXIT_INSTR_OFFSETS
	.align		4
        /*0038*/ 	.byte	0x04, 0x1c
        /*003a*/ 	.short	(.L_13 - .L_12)


	//   ....[0]....
.L_12:
        /*003c*/ 	.word	0x00000010


	//----- nvinfo : EIATTR_CBANK_PARAM_SIZE
	.align		4
.L_13:
        /*0040*/ 	.byte	0x03, 0x19
        /*0042*/ 	.short	0x0008


	//----- nvinfo : EIATTR_PARAM_CBANK
	.align		4
        /*0044*/ 	.byte	0x04, 0x0a
        /*0046*/ 	.short	(.L_15 - .L_14)
	.align		4
.L_14:
        /*0048*/ 	.word	index@(.nv.constant0._Z3sumff)
        /*004c*/ 	.short	0x0380
        /*004e*/ 	.short	0x0008


	//----- nvinfo : EIATTR_SW_WAR
	.align		4
.L_15:
        /*0050*/ 	.byte	0x04, 0x36
        /*0052*/ 	.short	(.L_17 - .L_16)
.L_16:
        /*0054*/ 	.word	0x00000008
.L_17:


//--------------------- .nv.callgraph             --------------------------
	.section	.nv.callgraph,"",@"SHT_CUDA_CALLGRAPH"
	.align	4
	.sectionentsize	8
	.align		4
        /*0000*/ 	.word	0x00000000
	.align		4
        /*0004*/ 	.word	0xffffffff
	.align		4
        /*0008*/ 	.word	0x00000000
	.align		4
        /*000c*/ 	.word	0xfffffffe
	.align		4
        /*0010*/ 	.word	0x00000000
	.align		4
        /*0014*/ 	.word	0xfffffffd
	.align		4
        /*0018*/ 	.word	0x00000000
	.align		4
        /*001c*/ 	.word	0xfffffffc


//--------------------- .text._Z3sumff            --------------------------
	.section	.text._Z3sumff,"ax",@progbits
	.align	128
        .global         _Z3sumff
        .type           _Z3sumff,@function
        .size           _Z3sumff,(.L_x_1 - _Z3sumff)
        .other          _Z3sumff,@"STO_CUDA_ENTRY STV_DEFAULT"
_Z3sumff:
.text._Z3sumff:
[----:B------:R-:W-:Y:S01]  /*0000*/  LDC R1, c[0x0][0x37c] ;  /* 0x0000df00ff017b82 */ /* 0x000fe20000000800 */
[----:B------:R-:W-:Y:S05]  /*0010*/  EXIT ;  /* 0x000000000000794d */ /* 0x000fea0003800000 */
.L_x_0:
[----:B------:R-:W-:-:S00]  /*0020*/  BRA `(.L_x_0) ;  /* 0xfffffffc00fc7947 */ /* 0x000fc0000383ffff */
[----:B------:R-:W-:-:S00]  /*0030*/  NOP ;  /* 0x0000000000007918 */ /* 0x000fc00000000000 */
        /* <DEDUP_REMOVED lines=12> */
.L_x_1:


//--------------------- .nv.shared.reserved.0     --------------------------
	.section	.nv.shared.reserved.0,"aw",@nobits
	.weak		__nv_reservedSMEM_offset_0_alias
	.size		__nv_reservedSMEM_offset_0_alias, 0, 64
	.other		__nv_reservedSMEM_offset_0_alias,@"STO_CUDA_RESERVED_SHARED STV_DEFAULT"
__nv_reservedSMEM_offset_0_alias:
	.zero		0
	.zero		64


//--------------------- .nv.constant0._Z3sumff    --------------------------
	.section	.nv.constant0._Z3sumff,"a",@progbits
	.sectionflags	@""
	.align	4
.nv.constant0._Z3sumff:
	.zero		904


//--------------------- SYMBOLS --------------------------

	.type		.nv.reservedSmem.offset0,@object
	.size		.nv.reservedSmem.offset0,0x4
